//
// Generated by NVIDIA NVVM Compiler
//
// Compiler Build ID: CL-36424714
// Cuda compilation tools, release 13.0, V13.0.88
// Based on NVVM 20.0.0
//

.version 9.0
.target sm_100
.address_size 64

	// .globl	_Z11kernelHellov
.extern .func  (.param .b32 func_retval0) vprintf
(
	.param .b64 vprintf_param_0,
	.param .b64 vprintf_param_1
)
;
.global .align 1 .b8 $str[19] = {72, 105, 44, 32, 73, 226, 128, 153, 109, 32, 116, 104, 101, 32, 71, 80, 85, 33};

.visible .entry _Z11kernelHellov()
{
	.reg .b32 	%r<3>;
	.reg .b64 	%rd<3>;

	mov.u64 	%rd1, $str;
	cvta.global.u64 	%rd2, %rd1;
	{ // callseq 0, 0
	.param .b64 param0;
	st.param.b64 	[param0], %rd2;
	.param .b64 param1;
	st.param.b64 	[param1], 0;
	.param .b32 retval0;
	call.uni (retval0), 
	vprintf, 
	(
	param0, 
	param1
	);
	ld.param.b32 	%r1, [retval0];
	} // callseq 0
	ret;

}


// ===== COMPILED SASS (sm_100) =====

	.target	sm_100

	.elftype	@"ET_EXEC"


//--------------------- .note.nv.tkinfo           --------------------------
	.section	.note.nv.tkinfo,"",@"SHT_NOTE"
	.sectionflags	@"SHF_NOTE_NV_TKINFO"
	.tkinfo
        /*0018*/ 	.word	0x00000002
        /*0030*/ 	.string	""
        /*0030*/ 	.string	"ptxas"
        /*0030*/ 	.string	"Cuda compilation tools, release 13.0, V13.0.88"
        /*0030*/ 	.string	"Build cuda_13.0.r13.0/compiler.36424714_0"
        /*0030*/ 	.string	"-arch sm_100 -m 64 "



//--------------------- .note.nv.cuinfo           --------------------------
	.section	.note.nv.cuinfo,"",@"SHT_NOTE"
	.sectionflags	@"SHF_NOTE_NV_CUINFO"
        /*0018*/ 	.short	0x0002
        /*001a*/ 	.short	0x0064
        /*001c*/ 	.short	0x0082
	.zero		2


//--------------------- .nv.info                  --------------------------
	.section	.nv.info,"",@"SHT_CUDA_INFO"
	.align	4


	//----- nvinfo : EIATTR_REGCOUNT
	.align		4
        /*0000*/ 	.byte	0x04, 0x2f
        /*0002*/ 	.short	(.L_2 - .L_1)
	.align		4
.L_1:
        /*0004*/ 	.word	index@(_Z11kernelHellov)
        /*0008*/ 	.word	0x00000018


	//----- nvinfo : EIATTR_FRAME_SIZE
	.align		4
.L_2:
        /*000c*/ 	.byte	0x04, 0x11
        /*000e*/ 	.short	(.L_4 - .L_3)
	.align		4
.L_3:
        /*0010*/ 	.word	index@(_Z11kernelHellov)
        /*0014*/ 	.word	0x00000000


	//----- nvinfo : EIATTR_MIN_STACK_SIZE
	.align		4
.L_4:
        /*0018*/ 	.byte	0x04, 0x12
        /*001a*/ 	.short	(.L_6 - .L_5)
	.align		4
.L_5:
        /*001c*/ 	.word	index@(_Z11kernelHellov)
        /*0020*/ 	.word	0x00000000
.L_6:


//--------------------- .nv.compat                --------------------------
	.section	.nv.compat,"",@"SHT_CUDA_COMPAT_INFO"
	.align	4
        /*0000*/ 	.byte	0x02, 0x09, 0x00, 0x00, 0x02, 0x02, 0x01, 0x00, 0x02, 0x05, 0x05, 0x00, 0x03, 0x07, 0x01, 0x01
        /*0010*/ 	.byte	0x02, 0x03, 0x00, 0x00, 0x02, 0x06, 0x01, 0x00, 0x04, 0x0b, 0x08, 0x00, 0x09, 0x00, 0x00, 0x00
        /*0020*/ 	.byte	0x00, 0x00, 0x00, 0x00


//--------------------- .nv.info._Z11kernelHellov --------------------------
	.section	.nv.info._Z11kernelHellov,"",@"SHT_CUDA_INFO"
	.sectionflags	@""
	.align	4


	//----- nvinfo : EIATTR_CUDA_API_VERSION
	.align		4
        /*0000*/ 	.byte	0x04, 0x37
        /*0002*/ 	.short	(.L_8 - .L_7)
.L_7:
        /*0004*/ 	.word	0x00000082


	//----- nvinfo : EIATTR_SPARSE_MMA_MASK
	.align		4
.L_8:
        /*0008*/ 	.byte	0x03, 0x50
        /*000a*/ 	.short	0x0000


	//----- nvinfo : EIATTR_MAXREG_COUNT
	.align		4
        /*000c*/ 	.byte	0x03, 0x1b
        /*000e*/ 	.short	0x00ff


	//----- nvinfo : EIATTR_EXTERNS
	.align		4
        /*0010*/ 	.byte	0x04, 0x0f
        /*0012*/ 	.short	(.L_10 - .L_9)


	//   ....[0]....
	.align		4
.L_9:
        /*0014*/ 	.word	index@(vprintf)


	//----- nvinfo : EIATTR_MERCURY_ISA_VERSION
	.align		4
.L_10:
        /*0018*/ 	.byte	0x03, 0x5f
        /*001a*/ 	.short	0x0101


	//----- nvinfo : EIATTR_VRC_CTA_INIT_COUNT
	.align		4
        /*001c*/ 	.byte	0x02, 0x4a
	.zero		1
	.zero		1


	//----- nvinfo : EIATTR_SYSCALL_OFFSETS
	.align		4
        /*0020*/ 	.byte	0x04, 0x46
        /*0022*/ 	.short	(.L_12 - .L_11)


	//   ....[0]....
.L_11:
        /*0024*/ 	.word	0x00000080


	//----- nvinfo : EIATTR_EXIT_INSTR_OFFSETS
	.align		4
.L_12:
        /*0028*/ 	.byte	0x04, 0x1c
        /*002a*/ 	.short	(.L_14 - .L_13)


	//   ....[0]....
.L_13:
        /*002c*/ 	.word	0x00000090


	//----- nvinfo : EIATTR_SW_WAR
	.align		4
.L_14:
        /*0030*/ 	.byte	0x04, 0x36
        /*0032*/ 	.short	(.L_16 - .L_15)
.L_15:
        /*0034*/ 	.word	0x00000008
.L_16:


//--------------------- .nv.callgraph             --------------------------
	.section	.nv.callgraph,"",@"SHT_CUDA_CALLGRAPH"
	.align	4
	.sectionentsize	8
	.align		4
        /*0000*/ 	.word	0x00000000
	.align		4
        /*0004*/ 	.word	0xffffffff
	.align		4
        /*0008*/ 	.word	index@(_Z11kernelHellov)
	.align		4
        /*000c*/ 	.word	index@(vprintf)
	.align		4
        /*0010*/ 	.word	0x00000000
	.align		4
        /*0014*/ 	.word	0xfffffffe
	.align		4
        /*0018*/ 	.word	0x00000000
	.align		4
        /*001c*/ 	.word	0xfffffffd
	.align		4
        /*0020*/ 	.word	0x00000000
	.align		4
        /*0024*/ 	.word	0xfffffffc


//--------------------- .nv.constant4             --------------------------
	.section	.nv.constant4,"a",@progbits
	.align	8
	.align		8
.nv.constant4:
        /*0000*/ 	.dword	vprintf
	.align		8
        /*0008*/ 	.dword	$str


//--------------------- .text._Z11kernelHellov    --------------------------
	.section	.text._Z11kernelHellov,"ax",@progbits
	.align	128
        .global         _Z11kernelHellov
        .type           _Z11kernelHellov,@function
        .size           _Z11kernelHellov,(.L_x_2 - _Z11kernelHellov)
        .other          _Z11kernelHellov,@"STO_CUDA_ENTRY STV_DEFAULT"
_Z11kernelHellov:
.text._Z11kernelHellov:
[----:B------:R-:W0:Y:S01]  /*0000*/  LDC R1, c[0x0][0x37c] ;  /* 0x0000df00ff017b82 */ /* 0x000e220000000800 */
[----:B------:R-:W-:Y:S01]  /*0010*/  MOV R0, 0x0 ;  /* 0x0000000000007802 */ /* 0x000fe20000000f00 */
[----:B------:R-:W1:Y:S01]  /*0020*/  LDCU.64 UR4, c[0x4][0x8] ;  /* 0x01000100ff0477ac */ /* 0x000e620008000a00 */
[----:B------:R-:W-:-:S05]  /*0030*/  CS2R R6, SRZ ;  /* 0x0000000000067805 */ /* 0x000fca000001ff00 */
[----:B------:R2:W3:Y:S01]  /*0040*/  LDC.64 R2, c[0x4][R0] ;  /* 0x0100000000027b82 */ /* 0x0004e20000000a00 */
[----:B-1----:R-:W-:Y:S02]  /*0050*/  IMAD.U32 R4, RZ, RZ, UR4 ;  /* 0x00000004ff047e24 */ /* 0x002fe4000f8e00ff */
[----:B--2---:R-:W-:-:S07]  /*0060*/  IMAD.U32 R5, RZ, RZ, UR5 ;  /* 0x00000005ff057e24 */ /* 0x004fce000f8e00ff */
[----:B------:R-:W-:-:S07]  /*0070*/  LEPC R20, `(.L_x_0) ;  /* 0x000000001014794e */ /* 0x000fce0000000000 */
[----:B0--3--:R-:W-:Y:S05]  /*0080*/  CALL.ABS.NOINC R2 ;  /* 0x0000000002007343 */ /* 0x009fea0003c00000 */
.L_x_0:
[----:B------:R-:W-:Y:S05]  /*0090*/  EXIT ;  /* 0x000000000000794d */ /* 0x000fea0003800000 */
.L_x_1:
[----:B------:R-:W-:-:S00]  /*00a0*/  BRA `(.L_x_1) ;  /* 0xfffffffc00fc7947 */ /* 0x000fc0000383ffff */
[----:B------:R-:W-:-:S00]  /*00b0*/  NOP ;  /* 0x0000000000007918 */ /* 0x000fc00000000000 */
        /* <DEDUP_REMOVED lines=12> */
.L_x_2:


//--------------------- .nv.global.init           --------------------------
	.section	.nv.global.init,"aw",@progbits
.nv.global.init:
	.type		$str,@object
	.size		$str,(.L_0 - $str)
$str:
        /*0000*/ 	.byte	0x48, 0x69, 0x2c, 0x20, 0x49, 0xe2, 0x80, 0x99, 0x6d, 0x20, 0x74, 0x68, 0x65, 0x20, 0x47, 0x50
        /*0010*/ 	.byte	0x55, 0x21, 0x00
.L_0:


//--------------------- .nv.shared.reserved.0     --------------------------
	.section	.nv.shared.reserved.0,"aw",@nobits
	.weak		__nv_reservedSMEM_offset_0_alias
	.size		__nv_reservedSMEM_offset_0_alias, 0, 64
	.other		__nv_reservedSMEM_offset_0_alias,@"STO_CUDA_RESERVED_SHARED STV_DEFAULT"
__nv_reservedSMEM_offset_0_alias:
	.zero		0
	.zero		64


//--------------------- .nv.constant0._Z11kernelHellov --------------------------
	.section	.nv.constant0._Z11kernelHellov,"a",@progbits
	.sectionflags	@""
	.align	4
.nv.constant0._Z11kernelHellov:
	.zero		896


//--------------------- SYMBOLS --------------------------

	.type		.nv.reservedSmem.offset0,@object
	.size		.nv.reservedSmem.offset0,0x4
	.type		vprintf,@function
